//
// Generated by NVIDIA NVVM Compiler
//
// Compiler Build ID: CL-36424714
// Cuda compilation tools, release 13.0, V13.0.88
// Based on NVVM 20.0.0
//

.version 9.0
.target sm_100
.address_size 64

	// .globl	_Z38nppiHistogramEven_8u_C1R_kernel_sharedPKhiiiPiiii
.extern .shared .align 16 .b8 shared_hist[];

.visible .entry _Z38nppiHistogramEven_8u_C1R_kernel_sharedPKhiiiPiiii(
	.param .u64 .ptr .align 1 _Z38nppiHistogramEven_8u_C1R_kernel_sharedPKhiiiPiiii_param_0,
	.param .u32 _Z38nppiHistogramEven_8u_C1R_kernel_sharedPKhiiiPiiii_param_1,
	.param .u32 _Z38nppiHistogramEven_8u_C1R_kernel_sharedPKhiiiPiiii_param_2,
	.param .u32 _Z38nppiHistogramEven_8u_C1R_kernel_sharedPKhiiiPiiii_param_3,
	.param .u64 .ptr .align 1 _Z38nppiHistogramEven_8u_C1R_kernel_sharedPKhiiiPiiii_param_4,
	.param .u32 _Z38nppiHistogramEven_8u_C1R_kernel_sharedPKhiiiPiiii_param_5,
	.param .u32 _Z38nppiHistogramEven_8u_C1R_kernel_sharedPKhiiiPiiii_param_6,
	.param .u32 _Z38nppiHistogramEven_8u_C1R_kernel_sharedPKhiiiPiiii_param_7
)
{
	.reg .pred 	%p<19>;
	.reg .b32 	%r<116>;
	.reg .b64 	%rd<26>;

	ld.param.u64 	%rd6, [_Z38nppiHistogramEven_8u_C1R_kernel_sharedPKhiiiPiiii_param_0];
	ld.param.u32 	%r35, [_Z38nppiHistogramEven_8u_C1R_kernel_sharedPKhiiiPiiii_param_1];
	ld.param.u32 	%r36, [_Z38nppiHistogramEven_8u_C1R_kernel_sharedPKhiiiPiiii_param_2];
	ld.param.u32 	%r37, [_Z38nppiHistogramEven_8u_C1R_kernel_sharedPKhiiiPiiii_param_3];
	ld.param.u64 	%rd7, [_Z38nppiHistogramEven_8u_C1R_kernel_sharedPKhiiiPiiii_param_4];
	ld.param.u32 	%r38, [_Z38nppiHistogramEven_8u_C1R_kernel_sharedPKhiiiPiiii_param_5];
	ld.param.u32 	%r39, [_Z38nppiHistogramEven_8u_C1R_kernel_sharedPKhiiiPiiii_param_6];
	ld.param.u32 	%r40, [_Z38nppiHistogramEven_8u_C1R_kernel_sharedPKhiiiPiiii_param_7];
	cvta.to.global.u64 	%rd1, %rd7;
	mov.u32 	%r1, %tid.x;
	mov.u32 	%r2, %tid.y;
	mov.u32 	%r3, %ntid.x;
	mad.lo.s32 	%r115, %r2, %r3, %r1;
	mov.u32 	%r5, %ntid.y;
	mul.lo.s32 	%r6, %r3, %r5;
	add.s32 	%r7, %r38, -1;
	setp.ge.s32 	%p1, %r115, %r7;
	@%p1 bra 	$L__BB0_7;
	add.s32 	%r41, %r115, %r6;
	max.u32 	%r42, %r41, %r7;
	setp.lt.u32 	%p2, %r41, %r7;
	selp.u32 	%r43, 1, 0, %p2;
	add.s32 	%r44, %r41, %r43;
	sub.s32 	%r45, %r42, %r44;
	div.u32 	%r46, %r45, %r6;
	add.s32 	%r8, %r46, %r43;
	and.b32  	%r47, %r8, 3;
	setp.eq.s32 	%p3, %r47, 3;
	mov.u32 	%r111, %r115;
	@%p3 bra 	$L__BB0_4;
	add.s32 	%r48, %r8, 1;
	and.b32  	%r49, %r48, 3;
	shl.b32 	%r50, %r115, 2;
	mov.u32 	%r51, shared_hist;
	add.s32 	%r109, %r51, %r50;
	shl.b32 	%r10, %r6, 2;
	neg.s32 	%r108, %r49;
	mad.lo.s32 	%r52, %r5, %r49, %r2;
	mad.lo.s32 	%r111, %r3, %r52, %r1;
$L__BB0_3:
	.pragma "nounroll";
	mov.b32 	%r53, 0;
	st.shared.u32 	[%r109], %r53;
	add.s32 	%r109, %r109, %r10;
	add.s32 	%r108, %r108, 1;
	setp.ne.s32 	%p4, %r108, 0;
	@%p4 bra 	$L__BB0_3;
$L__BB0_4:
	setp.lt.u32 	%p5, %r8, 3;
	@%p5 bra 	$L__BB0_7;
	mov.u32 	%r55, shared_hist;
	shl.b32 	%r58, %r6, 2;
$L__BB0_6:
	shl.b32 	%r54, %r111, 2;
	add.s32 	%r56, %r55, %r54;
	mov.b32 	%r57, 0;
	st.shared.u32 	[%r56], %r57;
	add.s32 	%r59, %r56, %r58;
	st.shared.u32 	[%r59], %r57;
	add.s32 	%r60, %r59, %r58;
	st.shared.u32 	[%r60], %r57;
	add.s32 	%r61, %r60, %r58;
	st.shared.u32 	[%r61], %r57;
	add.s32 	%r111, %r58, %r111;
	setp.lt.s32 	%p6, %r111, %r7;
	@%p6 bra 	$L__BB0_6;
$L__BB0_7:
	bar.sync 	0;
	mov.u32 	%r62, %ctaid.x;
	mad.lo.s32 	%r20, %r62, %r3, %r1;
	mov.u32 	%r63, %ctaid.y;
	mad.lo.s32 	%r64, %r63, %r5, %r2;
	setp.ge.s32 	%p7, %r20, %r36;
	setp.ge.s32 	%p8, %r64, %r37;
	or.pred  	%p9, %p7, %p8;
	@%p9 bra 	$L__BB0_10;
	mul.lo.s32 	%r65, %r35, %r64;
	cvt.s64.s32 	%rd8, %r65;
	cvt.s64.s32 	%rd9, %r20;
	add.s64 	%rd10, %rd8, %rd9;
	cvta.to.global.u64 	%rd11, %rd6;
	add.s64 	%rd12, %rd11, %rd10;
	ld.global.u8 	%r22, [%rd12];
	setp.lt.s32 	%p10, %r22, %r39;
	setp.le.s32 	%p11, %r40, %r22;
	or.pred  	%p12, %p10, %p11;
	@%p12 bra 	$L__BB0_10;
	sub.s32 	%r66, %r40, %r39;
	sub.s32 	%r67, %r22, %r39;
	mul.lo.s32 	%r68, %r67, %r7;
	div.s32 	%r69, %r68, %r66;
	add.s32 	%r70, %r38, -2;
	min.s32 	%r71, %r69, %r70;
	shl.b32 	%r72, %r71, 2;
	mov.u32 	%r73, shared_hist;
	add.s32 	%r74, %r73, %r72;
	atom.shared.add.u32 	%r75, [%r74], 1;
$L__BB0_10:
	setp.ge.s32 	%p13, %r115, %r7;
	bar.sync 	0;
	@%p13 bra 	$L__BB0_17;
	add.s32 	%r76, %r115, %r6;
	max.u32 	%r77, %r76, %r7;
	setp.lt.u32 	%p14, %r76, %r7;
	selp.u32 	%r78, 1, 0, %p14;
	add.s32 	%r79, %r76, %r78;
	sub.s32 	%r80, %r77, %r79;
	div.u32 	%r81, %r80, %r6;
	add.s32 	%r23, %r81, %r78;
	and.b32  	%r82, %r23, 3;
	setp.eq.s32 	%p15, %r82, 3;
	@%p15 bra 	$L__BB0_14;
	add.s32 	%r83, %r23, 1;
	and.b32  	%r84, %r83, 3;
	shl.b32 	%r85, %r115, 2;
	mov.u32 	%r86, shared_hist;
	add.s32 	%r113, %r86, %r85;
	shl.b32 	%r25, %r6, 2;
	mul.wide.u32 	%rd13, %r2, %r3;
	cvt.u64.u32 	%rd14, %r1;
	add.s64 	%rd15, %rd13, %rd14;
	shl.b64 	%rd16, %rd15, 2;
	add.s64 	%rd25, %rd1, %rd16;
	mul.wide.u32 	%rd3, %r6, 4;
	neg.s32 	%r112, %r84;
	mad.lo.s32 	%r87, %r5, %r84, %r2;
	mad.lo.s32 	%r115, %r3, %r87, %r1;
$L__BB0_13:
	.pragma "nounroll";
	ld.shared.u32 	%r88, [%r113];
	atom.global.add.u32 	%r89, [%rd25], %r88;
	add.s32 	%r113, %r113, %r25;
	add.s64 	%rd25, %rd25, %rd3;
	add.s32 	%r112, %r112, 1;
	setp.ne.s32 	%p16, %r112, 0;
	@%p16 bra 	$L__BB0_13;
$L__BB0_14:
	setp.lt.u32 	%p17, %r23, 3;
	@%p17 bra 	$L__BB0_17;
	mov.u32 	%r91, shared_hist;
	shl.b32 	%r96, %r6, 2;
$L__BB0_16:
	mul.wide.u32 	%rd17, %r115, 4;
	add.s64 	%rd18, %rd1, %rd17;
	shl.b32 	%r90, %r115, 2;
	add.s32 	%r92, %r91, %r90;
	ld.shared.u32 	%r93, [%r92];
	atom.global.add.u32 	%r94, [%rd18], %r93;
	add.s32 	%r95, %r115, %r6;
	mul.wide.u32 	%rd19, %r95, 4;
	add.s64 	%rd20, %rd1, %rd19;
	add.s32 	%r97, %r92, %r96;
	ld.shared.u32 	%r98, [%r97];
	atom.global.add.u32 	%r99, [%rd20], %r98;
	add.s32 	%r100, %r95, %r6;
	mul.wide.u32 	%rd21, %r100, 4;
	add.s64 	%rd22, %rd1, %rd21;
	add.s32 	%r101, %r97, %r96;
	ld.shared.u32 	%r102, [%r101];
	atom.global.add.u32 	%r103, [%rd22], %r102;
	add.s32 	%r104, %r100, %r6;
	mul.wide.u32 	%rd23, %r104, 4;
	add.s64 	%rd24, %rd1, %rd23;
	add.s32 	%r105, %r101, %r96;
	ld.shared.u32 	%r106, [%r105];
	atom.global.add.u32 	%r107, [%rd24], %r106;
	add.s32 	%r115, %r104, %r6;
	setp.lt.s32 	%p18, %r115, %r7;
	@%p18 bra 	$L__BB0_16;
$L__BB0_17:
	ret;

}
	// .globl	_Z38nppiHistogramEven_8u_C1R_kernel_globalPKhiiiPiiii
.visible .entry _Z38nppiHistogramEven_8u_C1R_kernel_globalPKhiiiPiiii(
	.param .u64 .ptr .align 1 _Z38nppiHistogramEven_8u_C1R_kernel_globalPKhiiiPiiii_param_0,
	.param .u32 _Z38nppiHistogramEven_8u_C1R_kernel_globalPKhiiiPiiii_param_1,
	.param .u32 _Z38nppiHistogramEven_8u_C1R_kernel_globalPKhiiiPiiii_param_2,
	.param .u32 _Z38nppiHistogramEven_8u_C1R_kernel_globalPKhiiiPiiii_param_3,
	.param .u64 .ptr .align 1 _Z38nppiHistogramEven_8u_C1R_kernel_globalPKhiiiPiiii_param_4,
	.param .u32 _Z38nppiHistogramEven_8u_C1R_kernel_globalPKhiiiPiiii_param_5,
	.param .u32 _Z38nppiHistogramEven_8u_C1R_kernel_globalPKhiiiPiiii_param_6,
	.param .u32 _Z38nppiHistogramEven_8u_C1R_kernel_globalPKhiiiPiiii_param_7
)
{
	.reg .pred 	%p<7>;
	.reg .b32 	%r<27>;
	.reg .b64 	%rd<11>;

	ld.param.u64 	%rd1, [_Z38nppiHistogramEven_8u_C1R_kernel_globalPKhiiiPiiii_param_0];
	ld.param.u32 	%r4, [_Z38nppiHistogramEven_8u_C1R_kernel_globalPKhiiiPiiii_param_1];
	ld.param.u32 	%r8, [_Z38nppiHistogramEven_8u_C1R_kernel_globalPKhiiiPiiii_param_2];
	ld.param.u32 	%r9, [_Z38nppiHistogramEven_8u_C1R_kernel_globalPKhiiiPiiii_param_3];
	ld.param.u64 	%rd2, [_Z38nppiHistogramEven_8u_C1R_kernel_globalPKhiiiPiiii_param_4];
	ld.param.u32 	%r5, [_Z38nppiHistogramEven_8u_C1R_kernel_globalPKhiiiPiiii_param_5];
	ld.param.u32 	%r6, [_Z38nppiHistogramEven_8u_C1R_kernel_globalPKhiiiPiiii_param_6];
	ld.param.u32 	%r7, [_Z38nppiHistogramEven_8u_C1R_kernel_globalPKhiiiPiiii_param_7];
	mov.u32 	%r11, %ctaid.x;
	mov.u32 	%r12, %ntid.x;
	mov.u32 	%r13, %tid.x;
	mad.lo.s32 	%r1, %r11, %r12, %r13;
	mov.u32 	%r14, %ctaid.y;
	mov.u32 	%r15, %ntid.y;
	mov.u32 	%r16, %tid.y;
	mad.lo.s32 	%r17, %r14, %r15, %r16;
	setp.ge.s32 	%p1, %r1, %r8;
	setp.ge.s32 	%p2, %r17, %r9;
	or.pred  	%p3, %p1, %p2;
	@%p3 bra 	$L__BB1_3;
	cvta.to.global.u64 	%rd3, %rd1;
	mul.lo.s32 	%r18, %r4, %r17;
	cvt.s64.s32 	%rd4, %r18;
	cvt.s64.s32 	%rd5, %r1;
	add.s64 	%rd6, %rd4, %rd5;
	add.s64 	%rd7, %rd3, %rd6;
	ld.global.u8 	%r3, [%rd7];
	setp.lt.s32 	%p4, %r3, %r6;
	setp.le.s32 	%p5, %r7, %r3;
	or.pred  	%p6, %p4, %p5;
	@%p6 bra 	$L__BB1_3;
	sub.s32 	%r19, %r7, %r6;
	sub.s32 	%r20, %r3, %r6;
	add.s32 	%r21, %r5, -1;
	mul.lo.s32 	%r22, %r20, %r21;
	div.s32 	%r23, %r22, %r19;
	add.s32 	%r24, %r5, -2;
	min.s32 	%r25, %r23, %r24;
	cvta.to.global.u64 	%rd8, %rd2;
	mul.wide.s32 	%rd9, %r25, 4;
	add.s64 	%rd10, %rd8, %rd9;
	atom.global.add.u32 	%r26, [%rd10], 1;
$L__BB1_3:
	ret;

}


// ===== COMPILED SASS (sm_100) =====

	.target	sm_100

	.elftype	@"ET_EXEC"


//--------------------- .note.nv.tkinfo           --------------------------
	.section	.note.nv.tkinfo,"",@"SHT_NOTE"
	.sectionflags	@"SHF_NOTE_NV_TKINFO"
	.tkinfo
        /*0018*/ 	.word	0x00000002
        /*0030*/ 	.string	""
        /*0030*/ 	.string	"ptxas"
        /*0030*/ 	.string	"Cuda compilation tools, release 13.0, V13.0.88"
        /*0030*/ 	.string	"Build cuda_13.0.r13.0/compiler.36424714_0"
        /*0030*/ 	.string	"-arch sm_100 -m 64 "



//--------------------- .note.nv.cuinfo           --------------------------
	.section	.note.nv.cuinfo,"",@"SHT_NOTE"
	.sectionflags	@"SHF_NOTE_NV_CUINFO"
        /*0018*/ 	.short	0x0002
        /*001a*/ 	.short	0x0064
        /*001c*/ 	.short	0x0082
	.zero		2


//--------------------- .nv.info                  --------------------------
	.section	.nv.info,"",@"SHT_CUDA_INFO"
	.align	4


	//----- nvinfo : EIATTR_REGCOUNT
	.align		4
        /*0000*/ 	.byte	0x04, 0x2f
        /*0002*/ 	.short	(.L_1 - .L_0)
	.align		4
.L_0:
        /*0004*/ 	.word	index@(_Z38nppiHistogramEven_8u_C1R_kernel_sharedPKhiiiPiiii)
        /*0008*/ 	.word	0x0000001a


	//----- nvinfo : EIATTR_FRAME_SIZE
	.align		4
.L_1:
        /*000c*/ 	.byte	0x04, 0x11
        /*000e*/ 	.short	(.L_3 - .L_2)
	.align		4
.L_2:
        /*0010*/ 	.word	index@(_Z38nppiHistogramEven_8u_C1R_kernel_sharedPKhiiiPiiii)
        /*0014*/ 	.word	0x00000000


	//----- nvinfo : EIATTR_REGCOUNT
	.align		4
.L_3:
        /*0018*/ 	.byte	0x04, 0x2f
        /*001a*/ 	.short	(.L_5 - .L_4)
	.align		4
.L_4:
        /*001c*/ 	.word	index@(_Z38nppiHistogramEven_8u_C1R_kernel_globalPKhiiiPiiii)
        /*0020*/ 	.word	0x0000000e


	//----- nvinfo : EIATTR_FRAME_SIZE
	.align		4
.L_5:
        /*0024*/ 	.byte	0x04, 0x11
        /*0026*/ 	.short	(.L_7 - .L_6)
	.align		4
.L_6:
        /*0028*/ 	.word	index@(_Z38nppiHistogramEven_8u_C1R_kernel_globalPKhiiiPiiii)
        /*002c*/ 	.word	0x00000000


	//----- nvinfo : EIATTR_MIN_STACK_SIZE
	.align		4
.L_7:
        /*0030*/ 	.byte	0x04, 0x12
        /*0032*/ 	.short	(.L_9 - .L_8)
	.align		4
.L_8:
        /*0034*/ 	.word	index@(_Z38nppiHistogramEven_8u_C1R_kernel_globalPKhiiiPiiii)
        /*0038*/ 	.word	0x00000000


	//----- nvinfo : EIATTR_MIN_STACK_SIZE
	.align		4
.L_9:
        /*003c*/ 	.byte	0x04, 0x12
        /*003e*/ 	.short	(.L_11 - .L_10)
	.align		4
.L_10:
        /*0040*/ 	.word	index@(_Z38nppiHistogramEven_8u_C1R_kernel_sharedPKhiiiPiiii)
        /*0044*/ 	.word	0x00000000
.L_11:


//--------------------- .nv.compat                --------------------------
	.section	.nv.compat,"",@"SHT_CUDA_COMPAT_INFO"
	.align	4
        /*0000*/ 	.byte	0x02, 0x09, 0x00, 0x00, 0x02, 0x02, 0x01, 0x00, 0x02, 0x05, 0x05, 0x00, 0x03, 0x07, 0x01, 0x01
        /*0010*/ 	.byte	0x02, 0x03, 0x00, 0x00, 0x02, 0x06, 0x01, 0x00, 0x04, 0x0b, 0x08, 0x00, 0x09, 0x00, 0x00, 0x00
        /*0020*/ 	.byte	0x00, 0x00, 0x00, 0x00


//--------------------- .nv.info._Z38nppiHistogramEven_8u_C1R_kernel_globalPKhiiiPiiii --------------------------
	.section	.nv.info._Z38nppiHistogramEven_8u_C1R_kernel_globalPKhiiiPiiii,"",@"SHT_CUDA_INFO"
	.sectionflags	@""
	.align	4


	//----- nvinfo : EIATTR_CUDA_API_VERSION
	.align		4
        /*0000*/ 	.byte	0x04, 0x37
        /*0002*/ 	.short	(.L_13 - .L_12)
.L_12:
        /*0004*/ 	.word	0x00000082


	//----- nvinfo : EIATTR_KPARAM_INFO
	.align		4
.L_13:
        /*0008*/ 	.byte	0x04, 0x17
        /*000a*/ 	.short	(.L_15 - .L_14)
.L_14:
        /*000c*/ 	.word	0x00000000
        /*0010*/ 	.short	0x0007
        /*0012*/ 	.short	0x0028
        /*0014*/ 	.byte	0x00, 0xf0, 0x11, 0x00


	//----- nvinfo : EIATTR_KPARAM_INFO
	.align		4
.L_15:
        /*0018*/ 	.byte	0x04, 0x17
        /*001a*/ 	.short	(.L_17 - .L_16)
.L_16:
        /*001c*/ 	.word	0x00000000
        /*0020*/ 	.short	0x0006
        /*0022*/ 	.short	0x0024
        /*0024*/ 	.byte	0x00, 0xf0, 0x11, 0x00


	//----- nvinfo : EIATTR_KPARAM_INFO
	.align		4
.L_17:
        /*0028*/ 	.byte	0x04, 0x17
        /*002a*/ 	.short	(.L_19 - .L_18)
.L_18:
        /*002c*/ 	.word	0x00000000
        /*0030*/ 	.short	0x0005
        /*0032*/ 	.short	0x0020
        /*0034*/ 	.byte	0x00, 0xf0, 0x11, 0x00


	//----- nvinfo : EIATTR_KPARAM_INFO
	.align		4
.L_19:
        /*0038*/ 	.byte	0x04, 0x17
        /*003a*/ 	.short	(.L_21 - .L_20)
.L_20:
        /*003c*/ 	.word	0x00000000
        /*0040*/ 	.short	0x0004
        /*0042*/ 	.short	0x0018
        /*0044*/ 	.byte	0x00, 0xf5, 0x21, 0x00


	//----- nvinfo : EIATTR_KPARAM_INFO
	.align		4
.L_21:
        /*0048*/ 	.byte	0x04, 0x17
        /*004a*/ 	.short	(.L_23 - .L_22)
.L_22:
        /*004c*/ 	.word	0x00000000
        /*0050*/ 	.short	0x0003
        /*0052*/ 	.short	0x0010
        /*0054*/ 	.byte	0x00, 0xf0, 0x11, 0x00


	//----- nvinfo : EIATTR_KPARAM_INFO
	.align		4
.L_23:
        /*0058*/ 	.byte	0x04, 0x17
        /*005a*/ 	.short	(.L_25 - .L_24)
.L_24:
        /*005c*/ 	.word	0x00000000
        /*0060*/ 	.short	0x0002
        /*0062*/ 	.short	0x000c
        /*0064*/ 	.byte	0x00, 0xf0, 0x11, 0x00


	//----- nvinfo : EIATTR_KPARAM_INFO
	.align		4
.L_25:
        /*0068*/ 	.byte	0x04, 0x17
        /*006a*/ 	.short	(.L_27 - .L_26)
.L_26:
        /*006c*/ 	.word	0x00000000
        /*0070*/ 	.short	0x0001
        /*0072*/ 	.short	0x0008
        /*0074*/ 	.byte	0x00, 0xf0, 0x11, 0x00


	//----- nvinfo : EIATTR_KPARAM_INFO
	.align		4
.L_27:
        /*0078*/ 	.byte	0x04, 0x17
        /*007a*/ 	.short	(.L_29 - .L_28)
.L_28:
        /*007c*/ 	.word	0x00000000
        /*0080*/ 	.short	0x0000
        /*0082*/ 	.short	0x0000
        /*0084*/ 	.byte	0x00, 0xf5, 0x21, 0x00


	//----- nvinfo : EIATTR_SPARSE_MMA_MASK
	.align		4
.L_29:
        /*0088*/ 	.byte	0x03, 0x50
        /*008a*/ 	.short	0x0000


	//----- nvinfo : EIATTR_MAXREG_COUNT
	.align		4
        /*008c*/ 	.byte	0x03, 0x1b
        /*008e*/ 	.short	0x00ff


	//----- nvinfo : EIATTR_MERCURY_ISA_VERSION
	.align		4
        /*0090*/ 	.byte	0x03, 0x5f
        /*0092*/ 	.short	0x0101


	//----- nvinfo : EIATTR_VRC_CTA_INIT_COUNT
	.align		4
        /*0094*/ 	.byte	0x02, 0x4a
	.zero		1
	.zero		1


	//----- nvinfo : EIATTR_EXIT_INSTR_OFFSETS
	.align		4
        /*0098*/ 	.byte	0x04, 0x1c
        /*009a*/ 	.short	(.L_31 - .L_30)


	//   ....[0]....
.L_30:
        /*009c*/ 	.word	0x000000d0


	//   ....[1]....
        /*00a0*/ 	.word	0x000001b0


	//   ....[2]....
        /*00a4*/ 	.word	0x000003f0


	//----- nvinfo : EIATTR_CBANK_PARAM_SIZE
	.align		4
.L_31:
        /*00a8*/ 	.byte	0x03, 0x19
        /*00aa*/ 	.short	0x002c


	//----- nvinfo : EIATTR_PARAM_CBANK
	.align		4
        /*00ac*/ 	.byte	0x04, 0x0a
        /*00ae*/ 	.short	(.L_33 - .L_32)
	.align		4
.L_32:
        /*00b0*/ 	.word	index@(.nv.constant0._Z38nppiHistogramEven_8u_C1R_kernel_globalPKhiiiPiiii)
        /*00b4*/ 	.short	0x0380
        /*00b6*/ 	.short	0x002c


	//----- nvinfo : EIATTR_SW_WAR
	.align		4
.L_33:
        /*00b8*/ 	.byte	0x04, 0x36
        /*00ba*/ 	.short	(.L_35 - .L_34)
.L_34:
        /*00bc*/ 	.word	0x00000008
.L_35:


//--------------------- .nv.info._Z38nppiHistogramEven_8u_C1R_kernel_sharedPKhiiiPiiii --------------------------
	.section	.nv.info._Z38nppiHistogramEven_8u_C1R_kernel_sharedPKhiiiPiiii,"",@"SHT_CUDA_INFO"
	.sectionflags	@""
	.align	4


	//----- nvinfo : EIATTR_CUDA_API_VERSION
	.align		4
        /*0000*/ 	.byte	0x04, 0x37
        /*0002*/ 	.short	(.L_37 - .L_36)
.L_36:
        /*0004*/ 	.word	0x00000082


	//----- nvinfo : EIATTR_KPARAM_INFO
	.align		4
.L_37:
        /*0008*/ 	.byte	0x04, 0x17
        /*000a*/ 	.short	(.L_39 - .L_38)
.L_38:
        /*000c*/ 	.word	0x00000000
        /*0010*/ 	.short	0x0007
        /*0012*/ 	.short	0x0028
        /*0014*/ 	.byte	0x00, 0xf0, 0x11, 0x00


	//----- nvinfo : EIATTR_KPARAM_INFO
	.align		4
.L_39:
        /*0018*/ 	.byte	0x04, 0x17
        /*001a*/ 	.short	(.L_41 - .L_40)
.L_40:
        /*001c*/ 	.word	0x00000000
        /*0020*/ 	.short	0x0006
        /*0022*/ 	.short	0x0024
        /*0024*/ 	.byte	0x00, 0xf0, 0x11, 0x00


	//----- nvinfo : EIATTR_KPARAM_INFO
	.align		4
.L_41:
        /*0028*/ 	.byte	0x04, 0x17
        /*002a*/ 	.short	(.L_43 - .L_42)
.L_42:
        /*002c*/ 	.word	0x00000000
        /*0030*/ 	.short	0x0005
        /*0032*/ 	.short	0x0020
        /*0034*/ 	.byte	0x00, 0xf0, 0x11, 0x00


	//----- nvinfo : EIATTR_KPARAM_INFO
	.align		4
.L_43:
        /*0038*/ 	.byte	0x04, 0x17
        /*003a*/ 	.short	(.L_45 - .L_44)
.L_44:
        /*003c*/ 	.word	0x00000000
        /*0040*/ 	.short	0x0004
        /*0042*/ 	.short	0x0018
        /*0044*/ 	.byte	0x00, 0xf5, 0x21, 0x00


	//----- nvinfo : EIATTR_KPARAM_INFO
	.align		4
.L_45:
        /*0048*/ 	.byte	0x04, 0x17
        /*004a*/ 	.short	(.L_47 - .L_46)
.L_46:
        /*004c*/ 	.word	0x00000000
        /*0050*/ 	.short	0x0003
        /*0052*/ 	.short	0x0010
        /*0054*/ 	.byte	0x00, 0xf0, 0x11, 0x00


	//----- nvinfo : EIATTR_KPARAM_INFO
	.align		4
.L_47:
        /*0058*/ 	.byte	0x04, 0x17
        /*005a*/ 	.short	(.L_49 - .L_48)
.L_48:
        /*005c*/ 	.word	0x00000000
        /*0060*/ 	.short	0x0002
        /*0062*/ 	.short	0x000c
        /*0064*/ 	.byte	0x00, 0xf0, 0x11, 0x00


	//----- nvinfo : EIATTR_KPARAM_INFO
	.align		4
.L_49:
        /*0068*/ 	.byte	0x04, 0x17
        /*006a*/ 	.short	(.L_51 - .L_50)
.L_50:
        /*006c*/ 	.word	0x00000000
        /*0070*/ 	.short	0x0001
        /*0072*/ 	.short	0x0008
        /*0074*/ 	.byte	0x00, 0xf0, 0x11, 0x00


	//----- nvinfo : EIATTR_KPARAM_INFO
	.align		4
.L_51:
        /*0078*/ 	.byte	0x04, 0x17
        /*007a*/ 	.short	(.L_53 - .L_52)
.L_52:
        /*007c*/ 	.word	0x00000000
        /*0080*/ 	.short	0x0000
        /*0082*/ 	.short	0x0000
        /*0084*/ 	.byte	0x00, 0xf5, 0x21, 0x00


	//----- nvinfo : EIATTR_SPARSE_MMA_MASK
	.align		4
.L_53:
        /*0088*/ 	.byte	0x03, 0x50
        /*008a*/ 	.short	0x0000


	//----- nvinfo : EIATTR_MAXREG_COUNT
	.align		4
        /*008c*/ 	.byte	0x03, 0x1b
        /*008e*/ 	.short	0x00ff


	//----- nvinfo : EIATTR_NUM_BARRIERS
	.align		4
        /*0090*/ 	.byte	0x02, 0x4c
        /*0092*/ 	.byte	0x01
	.zero		1


	//----- nvinfo : EIATTR_MERCURY_ISA_VERSION
	.align		4
        /*0094*/ 	.byte	0x03, 0x5f
        /*0096*/ 	.short	0x0101


	//----- nvinfo : EIATTR_VRC_CTA_INIT_COUNT
	.align		4
        /*0098*/ 	.byte	0x02, 0x4a
	.zero		1
	.zero		1


	//----- nvinfo : EIATTR_EXIT_INSTR_OFFSETS
	.align		4
        /*009c*/ 	.byte	0x04, 0x1c
        /*009e*/ 	.short	(.L_55 - .L_54)


	//   ....[0]....
.L_54:
        /*00a0*/ 	.word	0x00000880


	//   ....[1]....
        /*00a4*/ 	.word	0x00000bf0


	//   ....[2]....
        /*00a8*/ 	.word	0x00000da0


	//----- nvinfo : EIATTR_CRS_STACK_SIZE
	.align		4
.L_55:
        /*00ac*/ 	.byte	0x04, 0x1e
        /*00ae*/ 	.short	(.L_57 - .L_56)
.L_56:
        /*00b0*/ 	.word	0x00000000


	//----- nvinfo : EIATTR_CBANK_PARAM_SIZE
	.align		4
.L_57:
        /*00b4*/ 	.byte	0x03, 0x19
        /*00b6*/ 	.short	0x002c


	//----- nvinfo : EIATTR_PARAM_CBANK
	.align		4
        /*00b8*/ 	.byte	0x04, 0x0a
        /*00ba*/ 	.short	(.L_59 - .L_58)
	.align		4
.L_58:
        /*00bc*/ 	.word	index@(.nv.constant0._Z38nppiHistogramEven_8u_C1R_kernel_sharedPKhiiiPiiii)
        /*00c0*/ 	.short	0x0380
        /*00c2*/ 	.short	0x002c


	//----- nvinfo : EIATTR_SW_WAR
	.align		4
.L_59:
        /*00c4*/ 	.byte	0x04, 0x36
        /*00c6*/ 	.short	(.L_61 - .L_60)
.L_60:
        /*00c8*/ 	.word	0x00000008
.L_61:


//--------------------- .nv.callgraph             --------------------------
	.section	.nv.callgraph,"",@"SHT_CUDA_CALLGRAPH"
	.align	4
	.sectionentsize	8
	.align		4
        /*0000*/ 	.word	0x00000000
	.align		4
        /*0004*/ 	.word	0xffffffff
	.align		4
        /*0008*/ 	.word	0x00000000
	.align		4
        /*000c*/ 	.word	0xfffffffe
	.align		4
        /*0010*/ 	.word	0x00000000
	.align		4
        /*0014*/ 	.word	0xfffffffd
	.align		4
        /*0018*/ 	.word	0x00000000
	.align		4
        /*001c*/ 	.word	0xfffffffc


//--------------------- .text._Z38nppiHistogramEven_8u_C1R_kernel_globalPKhiiiPiiii --------------------------
	.section	.text._Z38nppiHistogramEven_8u_C1R_kernel_globalPKhiiiPiiii,"ax",@progbits
	.align	128
        .global         _Z38nppiHistogramEven_8u_C1R_kernel_globalPKhiiiPiiii
        .type           _Z38nppiHistogramEven_8u_C1R_kernel_globalPKhiiiPiiii,@function
        .size           _Z38nppiHistogramEven_8u_C1R_kernel_globalPKhiiiPiiii,(.L_x_14 - _Z38nppiHistogramEven_8u_C1R_kernel_globalPKhiiiPiiii)
        .other          _Z38nppiHistogramEven_8u_C1R_kernel_globalPKhiiiPiiii,@"STO_CUDA_ENTRY STV_DEFAULT"
_Z38nppiHistogramEven_8u_C1R_kernel_globalPKhiiiPiiii:
.text._Z38nppiHistogramEven_8u_C1R_kernel_globalPKhiiiPiiii:
[----:B------:R-:W-:Y:S01]  /*0000*/  LDC R1, c[0x0][0x37c] ;  /* 0x0000df00ff017b82 */ /* 0x000fe20000000800 */
[----:B------:R-:W0:Y:S07]  /*0010*/  S2R R5, SR_TID.Y ;  /* 0x0000000000057919 */ /* 0x000e2e0000002200 */
[----:B------:R-:W1:Y:S01]  /*0020*/  LDC R2, c[0x0][0x360] ;  /* 0x0000d800ff027b82 */ /* 0x000e620000000800 */
[----:B------:R-:W2:Y:S01]  /*0030*/  LDCU UR6, c[0x0][0x390] ;  /* 0x00007200ff0677ac */ /* 0x000ea20008000800 */
[----:B------:R-:W1:Y:S01]  /*0040*/  S2R R3, SR_TID.X ;  /* 0x0000000000037919 */ /* 0x000e620000002100 */
[----:B------:R-:W3:Y:S05]  /*0050*/  LDCU UR7, c[0x0][0x38c] ;  /* 0x00007180ff0777ac */ /* 0x000eea0008000800 */
[----:B------:R-:W0:Y:S08]  /*0060*/  S2UR UR5, SR_CTAID.Y ;  /* 0x00000000000579c3 */ /* 0x000e300000002600 */
[----:B------:R-:W0:Y:S08]  /*0070*/  LDC R0, c[0x0][0x364] ;  /* 0x0000d900ff007b82 */ /* 0x000e300000000800 */
[----:B------:R-:W1:Y:S01]  /*0080*/  S2UR UR4, SR_CTAID.X ;  /* 0x00000000000479c3 */ /* 0x000e620000002500 */
[----:B0-----:R-:W-:-:S05]  /*0090*/  IMAD R0, R0, UR5, R5 ;  /* 0x0000000500007c24 */ /* 0x001fca000f8e0205 */
[----:B--2---:R-:W-:Y:S01]  /*00a0*/  ISETP.GE.AND P0, PT, R0, UR6, PT ;  /* 0x0000000600007c0c */ /* 0x004fe2000bf06270 */
[----:B-1----:R-:W-:-:S05]  /*00b0*/  IMAD R2, R2, UR4, R3 ;  /* 0x0000000402027c24 */ /* 0x002fca000f8e0203 */
[----:B---3--:R-:W-:-:S13]  /*00c0*/  ISETP.GE.OR P0, PT, R2, UR7, P0 ;  /* 0x0000000702007c0c */ /* 0x008fda0008706670 */
[----:B------:R-:W-:Y:S05]  /*00d0*/  @P0 EXIT ;  /* 0x000000000000094d */ /* 0x000fea0003800000 */
[----:B------:R-:W0:Y:S01]  /*00e0*/  LDCU UR6, c[0x0][0x388] ;  /* 0x00007100ff0677ac */ /* 0x000e220008000800 */
[----:B------:R-:W1:Y:S01]  /*00f0*/  LDC R5, c[0x0][0x3a4] ;  /* 0x0000e900ff057b82 */ /* 0x000e620000000800 */
[----:B------:R-:W2:Y:S01]  /*0100*/  LDCU.64 UR8, c[0x0][0x380] ;  /* 0x00007000ff0877ac */ /* 0x000ea20008000a00 */
[----:B------:R-:W3:Y:S01]  /*0110*/  LDCU.64 UR4, c[0x0][0x358] ;  /* 0x00006b00ff0477ac */ /* 0x000ee20008000a00 */
[----:B0-----:R-:W-:Y:S01]  /*0120*/  IMAD R3, R0, UR6, RZ ;  /* 0x0000000600037c24 */ /* 0x001fe2000f8e02ff */
[--C-:B------:R-:W-:Y:S01]  /*0130*/  SHF.R.S32.HI R0, RZ, 0x1f, R2.reuse ;  /* 0x0000001fff007819 */ /* 0x100fe20000011402 */
[----:B------:R-:W0:Y:S03]  /*0140*/  LDCU UR6, c[0x0][0x3a8] ;  /* 0x00007500ff0677ac */ /* 0x000e260008000800 */
[----:B--2---:R-:W-:Y:S02]  /*0150*/  IADD3 R2, P0, P1, R3, UR8, R2 ;  /* 0x0000000803027c10 */ /* 0x004fe4000f91e002 */
[----:B------:R-:W-:-:S04]  /*0160*/  SHF.R.S32.HI R3, RZ, 0x1f, R3 ;  /* 0x0000001fff037819 */ /* 0x000fc80000011403 */
[----:B------:R-:W-:-:S05]  /*0170*/  IADD3.X R3, PT, PT, R3, UR9, R0, P0, P1 ;  /* 0x0000000903037c10 */ /* 0x000fca00087e2400 */
[----:B---3--:R-:W0:Y:S02]  /*0180*/  LDG.E.U8 R2, desc[UR4][R2.64] ;  /* 0x0000000402027981 */ /* 0x008e24000c1e1100 */
[----:B0-----:R-:W-:-:S04]  /*0190*/  ISETP.GE.AND P0, PT, R2, UR6, PT ;  /* 0x0000000602007c0c */ /* 0x001fc8000bf06270 */
[----:B-1----:R-:W-:-:S13]  /*01a0*/  ISETP.LT.OR P0, PT, R2, R5, P0 ;  /* 0x000000050200720c */ /* 0x002fda0000701670 */
[----:B------:R-:W-:Y:S05]  /*01b0*/  @P0 EXIT ;  /* 0x000000000000094d */ /* 0x000fea0003800000 */
[----:B------:R-:W-:Y:S01]  /*01c0*/  IADD3 R0, PT, PT, -R5, UR6, RZ ;  /* 0x0000000605007c10 */ /* 0x000fe2000fffe1ff */
[----:B------:R-:W0:Y:S01]  /*01d0*/  LDC R7, c[0x0][0x3a0] ;  /* 0x0000e800ff077b82 */ /* 0x000e220000000800 */
[----:B------:R-:W-:Y:S02]  /*01e0*/  IMAD.IADD R2, R2, 0x1, -R5 ;  /* 0x0000000102027824 */ /* 0x000fe400078e0a05 */
[----:B------:R-:W-:-:S04]  /*01f0*/  IABS R9, R0 ;  /* 0x0000000000097213 */ /* 0x000fc80000000000 */
[----:B------:R-:W1:Y:S08]  /*0200*/  I2F.RP R4, R9 ;  /* 0x0000000900047306 */ /* 0x000e700000209400 */
[----:B-1----:R-:W1:Y:S01]  /*0210*/  MUFU.RCP R4, R4 ;  /* 0x0000000400047308 */ /* 0x002e620000001000 */
[----:B0-----:R-:W-:-:S04]  /*0220*/  VIADD R5, R7, 0xffffffff ;  /* 0xffffffff07057836 */ /* 0x001fc80000000000 */
[----:B------:R-:W-:Y:S01]  /*0230*/  IMAD R5, R2, R5, RZ ;  /* 0x0000000502057224 */ /* 0x000fe200078e02ff */
[----:B------:R-:W-:Y:S01]  /*0240*/  IABS R2, R0 ;  /* 0x0000000000027213 */ /* 0x000fe20000000000 */
[----:B-1----:R-:W-:-:S03]  /*0250*/  VIADD R3, R4, 0xffffffe ;  /* 0x0ffffffe04037836 */ /* 0x002fc60000000000 */
[----:B------:R-:W-:Y:S02]  /*0260*/  IABS R4, R5 ;  /* 0x0000000500047213 */ /* 0x000fe40000000000 */
[----:B------:R-:W-:Y:S01]  /*0270*/  LOP3.LUT R5, R5, R0, RZ, 0x3c, !PT ;  /* 0x0000000005057212 */ /* 0x000fe200078e3cff */
[----:B------:R-:W0:Y:S03]  /*0280*/  F2I.FTZ.U32.TRUNC.NTZ R3, R3 ;  /* 0x0000000300037305 */ /* 0x000e26000021f000 */
[----:B------:R-:W-:Y:S01]  /*0290*/  ISETP.GE.AND P1, PT, R5, RZ, PT ;  /* 0x000000ff0500720c */ /* 0x000fe20003f26270 */
[----:B0-----:R-:W-:-:S04]  /*02a0*/  IMAD.MOV R6, RZ, RZ, -R3 ;  /* 0x000000ffff067224 */ /* 0x001fc800078e0a03 */
[----:B------:R-:W-:Y:S02]  /*02b0*/  IMAD R11, R6, R9, RZ ;  /* 0x00000009060b7224 */ /* 0x000fe400078e02ff */
[----:B------:R-:W-:Y:S02]  /*02c0*/  IMAD.MOV R6, RZ, RZ, -R2 ;  /* 0x000000ffff067224 */ /* 0x000fe400078e0a02 */
[----:B------:R-:W-:-:S04]  /*02d0*/  IMAD.MOV.U32 R2, RZ, RZ, RZ ;  /* 0x000000ffff027224 */ /* 0x000fc800078e00ff */
[----:B------:R-:W-:Y:S01]  /*02e0*/  IMAD.HI.U32 R2, R3, R11, R2 ;  /* 0x0000000b03027227 */ /* 0x000fe200078e0002 */
[----:B------:R-:W-:-:S05]  /*02f0*/  MOV R3, R4 ;  /* 0x0000000400037202 */ /* 0x000fca0000000f00 */
[----:B------:R-:W-:-:S04]  /*0300*/  IMAD.HI.U32 R4, R2, R3, RZ ;  /* 0x0000000302047227 */ /* 0x000fc800078e00ff */
[----:B------:R-:W-:-:S05]  /*0310*/  IMAD R2, R4, R6, R3 ;  /* 0x0000000604027224 */ /* 0x000fca00078e0203 */
[----:B------:R-:W-:-:S13]  /*0320*/  ISETP.GT.U32.AND P2, PT, R9, R2, PT ;  /* 0x000000020900720c */ /* 0x000fda0003f44070 */
[----:B------:R-:W-:Y:S02]  /*0330*/  @!P2 IMAD.IADD R2, R2, 0x1, -R9 ;  /* 0x000000010202a824 */ /* 0x000fe400078e0a09 */
[----:B------:R-:W-:Y:S01]  /*0340*/  @!P2 VIADD R4, R4, 0x1 ;  /* 0x000000010404a836 */ /* 0x000fe20000000000 */
[----:B------:R-:W-:Y:S02]  /*0350*/  ISETP.NE.AND P2, PT, R0, RZ, PT ;  /* 0x000000ff0000720c */ /* 0x000fe40003f45270 */
[----:B------:R-:W-:Y:S02]  /*0360*/  ISETP.GE.U32.AND P0, PT, R2, R9, PT ;  /* 0x000000090200720c */ /* 0x000fe40003f06070 */
[----:B------:R-:W0:Y:S11]  /*0370*/  LDC.64 R2, c[0x0][0x398] ;  /* 0x0000e600ff027b82 */ /* 0x000e360000000a00 */
[----:B------:R-:W-:-:S05]  /*0380*/  @P0 VIADD R4, R4, 0x1 ;  /* 0x0000000104040836 */ /* 0x000fca0000000000 */
[----:B------:R-:W-:Y:S02]  /*0390*/  @!P1 IADD3 R4, PT, PT, -R4, RZ, RZ ;  /* 0x000000ff04049210 */ /* 0x000fe40007ffe1ff */
[----:B------:R-:W-:-:S04]  /*03a0*/  @!P2 LOP3.LUT R4, RZ, R0, RZ, 0x33, !PT ;  /* 0x00000000ff04a212 */ /* 0x000fc800078e33ff */
[----:B------:R-:W-:Y:S01]  /*03b0*/  VIADDMNMX R5, R7, 0xfffffffe, R4, PT ;  /* 0xfffffffe07057846 */ /* 0x000fe20003800104 */
[----:B------:R-:W-:-:S04]  /*03c0*/  IMAD.MOV.U32 R7, RZ, RZ, 0x1 ;  /* 0x00000001ff077424 */ /* 0x000fc800078e00ff */
[----:B0-----:R-:W-:-:S05]  /*03d0*/  IMAD.WIDE R2, R5, 0x4, R2 ;  /* 0x0000000405027825 */ /* 0x001fca00078e0202 */
[----:B------:R-:W-:Y:S01]  /*03e0*/  REDG.E.ADD.STRONG.GPU desc[UR4][R2.64], R7 ;  /* 0x000000070200798e */ /* 0x000fe2000c12e104 */
[----:B------:R-:W-:Y:S05]  /*03f0*/  EXIT ;  /* 0x000000000000794d */ /* 0x000fea0003800000 */
.L_x_0:
[----:B------:R-:W-:-:S00]  /*0400*/  BRA `(.L_x_0) ;  /* 0xfffffffc00fc7947 */ /* 0x000fc0000383ffff */
[----:B------:R-:W-:-:S00]  /*0410*/  NOP ;  /* 0x0000000000007918 */ /* 0x000fc00000000000 */
        /* <DEDUP_REMOVED lines=14> */
.L_x_14:


//--------------------- .text._Z38nppiHistogramEven_8u_C1R_kernel_sharedPKhiiiPiiii --------------------------
	.section	.text._Z38nppiHistogramEven_8u_C1R_kernel_sharedPKhiiiPiiii,"ax",@progbits
	.align	128
        .global         _Z38nppiHistogramEven_8u_C1R_kernel_sharedPKhiiiPiiii
        .type           _Z38nppiHistogramEven_8u_C1R_kernel_sharedPKhiiiPiiii,@function
        .size           _Z38nppiHistogramEven_8u_C1R_kernel_sharedPKhiiiPiiii,(.L_x_15 - _Z38nppiHistogramEven_8u_C1R_kernel_sharedPKhiiiPiiii)
        .other          _Z38nppiHistogramEven_8u_C1R_kernel_sharedPKhiiiPiiii,@"STO_CUDA_ENTRY STV_DEFAULT"
_Z38nppiHistogramEven_8u_C1R_kernel_sharedPKhiiiPiiii:
.text._Z38nppiHistogramEven_8u_C1R_kernel_sharedPKhiiiPiiii:
[----:B------:R-:W-:Y:S01]  /*0000*/  LDC R1, c[0x0][0x37c] ;  /* 0x0000df00ff017b82 */ /* 0x000fe20000000800 */
[----:B------:R-:W0:Y:S07]  /*0010*/  S2R R4, SR_TID.X ;  /* 0x0000000000047919 */ /* 0x000e2e0000002100 */
[----:B------:R-:W1:Y:S01]  /*0020*/  LDC R8, c[0x0][0x3a0] ;  /* 0x0000e800ff087b82 */ /* 0x000e620000000800 */
[----:B------:R-:W2:Y:S01]  /*0030*/  LDCU UR6, c[0x0][0x360] ;  /* 0x00006c00ff0677ac */ /* 0x000ea20008000800 */
[----:B------:R-:W-:Y:S01]  /*0040*/  BSSY.RECONVERGENT B0, `(.L_x_1) ;  /* 0x0000044000007945 */ /* 0x000fe20003800200 */
[----:B------:R-:W0:Y:S05]  /*0050*/  S2R R7, SR_TID.Y ;  /* 0x0000000000077919 */ /* 0x000e2a0000002200 */
[----:B------:R-:W2:Y:S01]  /*0060*/  LDC R6, c[0x0][0x364] ;  /* 0x0000d900ff067b82 */ /* 0x000ea20000000800 */
[----:B-1----:R-:W-:-:S02]  /*0070*/  VIADD R0, R8, 0xffffffff ;  /* 0xffffffff08007836 */ /* 0x002fc40000000000 */
[----:B--2---:R-:W-:Y:S02]  /*0080*/  IMAD R2, R6, UR6, RZ ;  /* 0x0000000606027c24 */ /* 0x004fe4000f8e02ff */
[----:B0-----:R-:W-:-:S05]  /*0090*/  IMAD R3, R7, UR6, R4 ;  /* 0x0000000607037c24 */ /* 0x001fca000f8e0204 */
[----:B------:R-:W-:-:S13]  /*00a0*/  ISETP.GE.AND P0, PT, R3, R0, PT ;  /* 0x000000000300720c */ /* 0x000fda0003f06270 */
[----:B------:R-:W-:Y:S05]  /*00b0*/  @P0 BRA `(.L_x_2) ;  /* 0x0000000000f00947 */ /* 0x000fea0003800000 */
[----:B------:R-:W0:Y:S01]  /*00c0*/  I2F.U32.RP R14, R2 ;  /* 0x00000002000e7306 */ /* 0x000e220000209000 */
[C---:B------:R-:W-:Y:S01]  /*00d0*/  IADD3 R9, PT, PT, R2.reuse, R3, RZ ;  /* 0x0000000302097210 */ /* 0x040fe20007ffe0ff */
[----:B------:R-:W-:Y:S01]  /*00e0*/  IMAD.MOV R15, RZ, RZ, -R2 ;  /* 0x000000ffff0f7224 */ /* 0x000fe200078e0a02 */
[----:B------:R-:W-:Y:S01]  /*00f0*/  ISETP.NE.U32.AND P2, PT, R2, RZ, PT ;  /* 0x000000ff0200720c */ /* 0x000fe20003f45070 */
[----:B------:R-:W-:Y:S01]  /*0100*/  BSSY.RECONVERGENT B1, `(.L_x_3) ;  /* 0x0000028000017945 */ /* 0x000fe20003800200 */
[----:B------:R-:W-:Y:S02]  /*0110*/  ISETP.GE.U32.AND P0, PT, R9, R0, PT ;  /* 0x000000000900720c */ /* 0x000fe40003f06070 */
[----:B------:R-:W-:Y:S02]  /*0120*/  VIMNMX.U32 R12, PT, PT, R0, R9, !PT ;  /* 0x00000009000c7248 */ /* 0x000fe40007fe0000 */
[----:B------:R-:W-:-:S04]  /*0130*/  SEL R13, RZ, 0x1, P0 ;  /* 0x00000001ff0d7807 */ /* 0x000fc80000000000 */
[----:B------:R-:W-:Y:S01]  /*0140*/  IADD3 R9, PT, PT, R12, -R9, -R13 ;  /* 0x800000090c097210 */ /* 0x000fe20007ffe80d */
[----:B0-----:R-:W0:Y:S02]  /*0150*/  MUFU.RCP R14, R14 ;  /* 0x0000000e000e7308 */ /* 0x001e240000001000 */
[----:B0-----:R-:W-:-:S06]  /*0160*/  VIADD R10, R14, 0xffffffe ;  /* 0x0ffffffe0e0a7836 */ /* 0x001fcc0000000000 */
[----:B------:R0:W1:Y:S02]  /*0170*/  F2I.FTZ.U32.TRUNC.NTZ R11, R10 ;  /* 0x0000000a000b7305 */ /* 0x000064000021f000 */
[----:B0-----:R-:W-:Y:S02]  /*0180*/  IMAD.MOV.U32 R10, RZ, RZ, RZ ;  /* 0x000000ffff0a7224 */ /* 0x001fe400078e00ff */
[----:B-1----:R-:W-:-:S04]  /*0190*/  IMAD R15, R15, R11, RZ ;  /* 0x0000000b0f0f7224 */ /* 0x002fc800078e02ff */
[----:B------:R-:W-:-:S06]  /*01a0*/  IMAD.HI.U32 R14, R11, R15, R10 ;  /* 0x0000000f0b0e7227 */ /* 0x000fcc00078e000a */
[----:B------:R-:W-:-:S04]  /*01b0*/  IMAD.HI.U32 R14, R14, R9, RZ ;  /* 0x000000090e0e7227 */ /* 0x000fc800078e00ff */
[----:B------:R-:W-:-:S04]  /*01c0*/  IMAD.MOV R10, RZ, RZ, -R14 ;  /* 0x000000ffff0a7224 */ /* 0x000fc800078e0a0e */
[----:B------:R-:W-:-:S05]  /*01d0*/  IMAD R9, R2, R10, R9 ;  /* 0x0000000a02097224 */ /* 0x000fca00078e0209 */
[----:B------:R-:W-:-:S13]  /*01e0*/  ISETP.GE.U32.AND P0, PT, R9, R2, PT ;  /* 0x000000020900720c */ /* 0x000fda0003f06070 */
[----:B------:R-:W-:Y:S01]  /*01f0*/  @P0 IMAD.IADD R9, R9, 0x1, -R2 ;  /* 0x0000000109090824 */ /* 0x000fe200078e0a02 */
[----:B------:R-:W-:-:S04]  /*0200*/  @P0 IADD3 R14, PT, PT, R14, 0x1, RZ ;  /* 0x000000010e0e0810 */ /* 0x000fc80007ffe0ff */
[----:B------:R-:W-:-:S13]  /*0210*/  ISETP.GE.U32.AND P1, PT, R9, R2, PT ;  /* 0x000000020900720c */ /* 0x000fda0003f26070 */
[----:B------:R-:W-:Y:S01]  /*0220*/  @P1 VIADD R14, R14, 0x1 ;  /* 0x000000010e0e1836 */ /* 0x000fe20000000000 */
[----:B------:R-:W-:-:S05]  /*0230*/  @!P2 LOP3.LUT R14, RZ, R2, RZ, 0x33, !PT ;  /* 0x00000002ff0ea212 */ /* 0x000fca00078e33ff */
[----:B------:R-:W-:-:S05]  /*0240*/  IMAD.IADD R13, R13, 0x1, R14 ;  /* 0x000000010d0d7824 */ /* 0x000fca00078e020e */
[C---:B------:R-:W-:Y:S02]  /*0250*/  LOP3.LUT R9, R13.reuse, 0x3, RZ, 0xc0, !PT ;  /* 0x000000030d097812 */ /* 0x040fe400078ec0ff */
[----:B------:R-:W-:Y:S02]  /*0260*/  ISETP.GE.U32.AND P1, PT, R13, 0x3, PT ;  /* 0x000000030d00780c */ /* 0x000fe40003f26070 */
[----:B------:R-:W-:Y:S01]  /*0270*/  ISETP.NE.AND P0, PT, R9, 0x3, PT ;  /* 0x000000030900780c */ /* 0x000fe20003f05270 */
[----:B------:R-:W-:-:S12]  /*0280*/  IMAD.MOV.U32 R9, RZ, RZ, R3 ;  /* 0x000000ffff097224 */ /* 0x000fd800078e0003 */
[----:B------:R-:W-:Y:S05]  /*0290*/  @!P0 BRA `(.L_x_4) ;  /* 0x0000000000388947 */ /* 0x000fea0003800000 */
[----:B------:R-:W0:Y:S01]  /*02a0*/  S2UR UR5, SR_CgaCtaId ;  /* 0x00000000000579c3 */ /* 0x000e220000008800 */
[----:B------:R-:W-:Y:S01]  /*02b0*/  IADD3 R9, PT, PT, R13, 0x1, RZ ;  /* 0x000000010d097810 */ /* 0x000fe20007ffe0ff */
[----:B------:R-:W-:-:S03]  /*02c0*/  UMOV UR4, 0x400 ;  /* 0x0000040000047882 */ /* 0x000fc60000000000 */
[----:B------:R-:W-:-:S05]  /*02d0*/  LOP3.LUT R9, R9, 0x3, RZ, 0xc0, !PT ;  /* 0x0000000309097812 */ /* 0x000fca00078ec0ff */
[----:B------:R-:W-:Y:S02]  /*02e0*/  IMAD R11, R9, R6, R7 ;  /* 0x00000006090b7224 */ /* 0x000fe400078e0207 */
[----:B------:R-:W-:Y:S02]  /*02f0*/  IMAD.MOV R10, RZ, RZ, -R9 ;  /* 0x000000ffff0a7224 */ /* 0x000fe400078e0a09 */
[----:B------:R-:W-:Y:S01]  /*0300*/  IMAD R9, R11, UR6, R4 ;  /* 0x000000060b097c24 */ /* 0x000fe2000f8e0204 */
[----:B0-----:R-:W-:-:S06]  /*0310*/  ULEA UR4, UR5, UR4, 0x18 ;  /* 0x0000000405047291 */ /* 0x001fcc000f8ec0ff */
[----:B------:R-:W-:-:S07]  /*0320*/  LEA R13, R3, UR4, 0x2 ;  /* 0x00000004030d7c11 */ /* 0x000fce000f8e10ff */
.L_x_5:
[----:B------:R-:W-:Y:S01]  /*0330*/  VIADD R10, R10, 0x1 ;  /* 0x000000010a0a7836 */ /* 0x000fe20000000000 */
[----:B------:R0:W-:Y:S04]  /*0340*/  STS [R13], RZ ;  /* 0x000000ff0d007388 */ /* 0x0001e80000000800 */
[----:B------:R-:W-:Y:S01]  /*0350*/  ISETP.NE.AND P0, PT, R10, RZ, PT ;  /* 0x000000ff0a00720c */ /* 0x000fe20003f05270 */
[----:B0-----:R-:W-:-:S12]  /*0360*/  IMAD R13, R2, 0x4, R13 ;  /* 0x00000004020d7824 */ /* 0x001fd800078e020d */
[----:B------:R-:W-:Y:S05]  /*0370*/  @P0 BRA `(.L_x_5) ;  /* 0xfffffffc00ec0947 */ /* 0x000fea000383ffff */
.L_x_4:
[----:B------:R-:W-:Y:S05]  /*0380*/  BSYNC.RECONVERGENT B1 ;  /* 0x0000000000017941 */ /* 0x000fea0003800200 */
.L_x_3:
[----:B------:R-:W-:Y:S05]  /*0390*/  @!P1 BRA `(.L_x_2) ;  /* 0x0000000000389947 */ /* 0x000fea0003800000 */
[----:B------:R-:W0:Y:S01]  /*03a0*/  S2R R11, SR_CgaCtaId ;  /* 0x00000000000b7919 */ /* 0x000e220000008800 */
[----:B------:R-:W-:-:S04]  /*03b0*/  MOV R10, 0x400 ;  /* 0x00000400000a7802 */ /* 0x000fc80000000f00 */
[----:B0-----:R-:W-:-:S07]  /*03c0*/  LEA R12, R11, R10, 0x18 ;  /* 0x0000000a0b0c7211 */ /* 0x001fce00078ec0ff */
.L_x_6:
[----:B0-----:R-:W-:Y:S02]  /*03d0*/  LEA R11, R9, R12, 0x2 ;  /* 0x0000000c090b7211 */ /* 0x001fe400078e10ff */
[----:B------:R-:W-:-:S03]  /*03e0*/  LEA R9, R2, R9, 0x2 ;  /* 0x0000000902097211 */ /* 0x000fc600078e10ff */
[C---:B------:R-:W-:Y:S01]  /*03f0*/  IMAD R13, R2.reuse, 0x4, R11 ;  /* 0x00000004020d7824 */ /* 0x040fe200078e020b */
[----:B------:R0:W-:Y:S01]  /*0400*/  STS [R11], RZ ;  /* 0x000000ff0b007388 */ /* 0x0001e20000000800 */
[----:B------:R-:W-:Y:S02]  /*0410*/  ISETP.GE.AND P0, PT, R9, R0, PT ;  /* 0x000000000900720c */ /* 0x000fe40003f06270 */
[C---:B------:R-:W-:Y:S01]  /*0420*/  IMAD R15, R2.reuse, 0x4, R13 ;  /* 0x00000004020f7824 */ /* 0x040fe200078e020d */
[----:B------:R0:W-:Y:S03]  /*0430*/  STS [R13], RZ ;  /* 0x000000ff0d007388 */ /* 0x0001e60000000800 */
[----:B------:R-:W-:Y:S01]  /*0440*/  IMAD R10, R2, 0x4, R15 ;  /* 0x00000004020a7824 */ /* 0x000fe200078e020f */
[----:B------:R0:W-:Y:S04]  /*0450*/  STS [R15], RZ ;  /* 0x000000ff0f007388 */ /* 0x0001e80000000800 */
[----:B------:R0:W-:Y:S02]  /*0460*/  STS [R10], RZ ;  /* 0x000000ff0a007388 */ /* 0x0001e40000000800 */
[----:B------:R-:W-:Y:S05]  /*0470*/  @!P0 BRA `(.L_x_6) ;  /* 0xfffffffc00d48947 */ /* 0x000fea000383ffff */
.L_x_2:
[----:B------:R-:W-:Y:S05]  /*0480*/  BSYNC.RECONVERGENT B0 ;  /* 0x0000000000007941 */ /* 0x000fea0003800200 */
.L_x_1:
[----:B0-----:R-:W0:Y:S01]  /*0490*/  S2R R11, SR_CTAID.X ;  /* 0x00000000000b7919 */ /* 0x001e220000002500 */
[----:B------:R-:W1:Y:S01]  /*04a0*/  S2UR UR4, SR_CTAID.Y ;  /* 0x00000000000479c3 */ /* 0x000e620000002600 */
[----:B------:R-:W2:Y:S01]  /*04b0*/  LDCU UR5, c[0x0][0x390] ;  /* 0x00007200ff0577ac */ /* 0x000ea20008000800 */
[----:B------:R-:W-:Y:S06]  /*04c0*/  BSSY.RECONVERGENT B0, `(.L_x_7) ;  /* 0x000003a000007945 */ /* 0x000fec0003800200 */
[----:B------:R-:W-:Y:S01]  /*04d0*/  BAR.SYNC.DEFER_BLOCKING 0x0 ;  /* 0x0000000000007b1d */ /* 0x000fe20000010000 */
[----:B------:R-:W-:-:S05]  /*04e0*/  ISETP.GE.AND P1, PT, R3, R0, PT ;  /* 0x000000000300720c */ /* 0x000fca0003f26270 */
[----:B------:R-:W3:Y:S01]  /*04f0*/  LDCU UR7, c[0x0][0x38c] ;  /* 0x00007180ff0777ac */ /* 0x000ee20008000800 */
[----:B------:R-:W4:Y:S01]  /*0500*/  LDCU.64 UR8, c[0x0][0x358] ;  /* 0x00006b00ff0877ac */ /* 0x000f220008000a00 */
[----:B-1----:R-:W-:-:S05]  /*0510*/  IMAD R9, R6, UR4, R7 ;  /* 0x0000000406097c24 */ /* 0x002fca000f8e0207 */
[----:B--2---:R-:W-:Y:S01]  /*0520*/  ISETP.GE.AND P0, PT, R9, UR5, PT ;  /* 0x0000000509007c0c */ /* 0x004fe2000bf06270 */
[----:B0-----:R-:W-:-:S05]  /*0530*/  IMAD R10, R11, UR6, R4 ;  /* 0x000000060b0a7c24 */ /* 0x001fca000f8e0204 */
[----:B---3--:R-:W-:-:S13]  /*0540*/  ISETP.GE.OR P0, PT, R10, UR7, P0 ;  /* 0x000000070a007c0c */ /* 0x008fda0008706670 */
[----:B----4-:R-:W-:Y:S05]  /*0550*/  @P0 BRA `(.L_x_8) ;  /* 0x0000000000c00947 */ /* 0x010fea0003800000 */
[----:B------:R-:W0:Y:S01]  /*0560*/  LDCU UR4, c[0x0][0x388] ;  /* 0x00007100ff0477ac */ /* 0x000e220008000800 */
[----:B------:R-:W-:Y:S01]  /*0570*/  SHF.R.S32.HI R12, RZ, 0x1f, R10 ;  /* 0x0000001fff0c7819 */ /* 0x000fe2000001140a */
[----:B------:R-:W1:Y:S01]  /*0580*/  LDC R13, c[0x0][0x3a4] ;  /* 0x0000e900ff0d7b82 */ /* 0x000e620000000800 */
[----:B------:R-:W2:Y:S01]  /*0590*/  LDCU.64 UR10, c[0x0][0x380] ;  /* 0x00007000ff0a77ac */ /* 0x000ea20008000a00 */
[----:B0-----:R-:W-:-:S05]  /*05a0*/  IMAD R9, R9, UR4, RZ ;  /* 0x0000000409097c24 */ /* 0x001fca000f8e02ff */
[----:B--2---:R-:W-:Y:S02]  /*05b0*/  IADD3 R10, P0, P2, R9, UR10, R10 ;  /* 0x0000000a090a7c10 */ /* 0x004fe4000fa1e00a */
[----:B------:R-:W-:-:S04]  /*05c0*/  SHF.R.S32.HI R9, RZ, 0x1f, R9 ;  /* 0x0000001fff097819 */ /* 0x000fc80000011409 */
[----:B------:R-:W-:Y:S02]  /*05d0*/  IADD3.X R11, PT, PT, R9, UR11, R12, P0, P2 ;  /* 0x0000000b090b7c10 */ /* 0x000fe400087e440c */
[----:B------:R-:W0:Y:S03]  /*05e0*/  LDC R9, c[0x0][0x3a8] ;  /* 0x0000ea00ff097b82 */ /* 0x000e260000000800 */
[----:B------:R-:W0:Y:S02]  /*05f0*/  LDG.E.U8 R10, desc[UR8][R10.64] ;  /* 0x000000080a0a7981 */ /* 0x000e24000c1e1100 */
[----:B0-----:R-:W-:-:S04]  /*0600*/  ISETP.GE.AND P0, PT, R10, R9, PT ;  /* 0x000000090a00720c */ /* 0x001fc80003f06270 */
[----:B-1----:R-:W-:-:S13]  /*0610*/  ISETP.LT.OR P0, PT, R10, R13, P0 ;  /* 0x0000000d0a00720c */ /* 0x002fda0000701670 */
[----:B------:R-:W-:Y:S05]  /*0620*/  @P0 BRA `(.L_x_8) ;  /* 0x00000000008c0947 */ /* 0x000fea0003800000 */
[--C-:B------:R-:W-:Y:S01]  /*0630*/  IMAD.IADD R9, R9, 0x1, -R13.reuse ;  /* 0x0000000109097824 */ /* 0x100fe200078e0a0d */
[----:B------:R-:W0:Y:S01]  /*0640*/  S2UR UR5, SR_CgaCtaId ;  /* 0x00000000000579c3 */ /* 0x000e220000008800 */
[----:B------:R-:W-:Y:S01]  /*0650*/  IMAD.IADD R13, R10, 0x1, -R13 ;  /* 0x000000010a0d7824 */ /* 0x000fe200078e0a0d */
[----:B------:R-:W-:Y:S02]  /*0660*/  UMOV UR4, 0x400 ;  /* 0x0000040000047882 */ /* 0x000fe40000000000 */
[----:B------:R-:W-:Y:S01]  /*0670*/  IABS R12, R9 ;  /* 0x00000009000c7213 */ /* 0x000fe20000000000 */
[----:B------:R-:W-:Y:S01]  /*0680*/  IMAD R14, R0, R13, RZ ;  /* 0x0000000d000e7224 */ /* 0x000fe200078e02ff */
[----:B------:R-:W-:Y:S02]  /*0690*/  IABS R10, R9 ;  /* 0x00000009000a7213 */ /* 0x000fe40000000000 */
[----:B------:R-:W1:Y:S02]  /*06a0*/  I2F.RP R15, R12 ;  /* 0x0000000c000f7306 */ /* 0x000e640000209400 */
[----:B------:R-:W-:-:S02]  /*06b0*/  IABS R16, R14 ;  /* 0x0000000e00107213 */ /* 0x000fc40000000000 */
[----:B------:R-:W-:-:S04]  /*06c0*/  LOP3.LUT R14, R14, R9, RZ, 0x3c, !PT ;  /* 0x000000090e0e7212 */ /* 0x000fc800078e3cff */
[----:B------:R-:W-:Y:S01]  /*06d0*/  ISETP.GE.AND P2, PT, R14, RZ, PT ;  /* 0x000000ff0e00720c */ /* 0x000fe20003f46270 */
[----:B-1----:R-:W1:Y:S01]  /*06e0*/  MUFU.RCP R15, R15 ;  /* 0x0000000f000f7308 */ /* 0x002e620000001000 */
[----:B0-----:R-:W-:Y:S01]  /*06f0*/  ULEA UR4, UR5, UR4, 0x18 ;  /* 0x0000000405047291 */ /* 0x001fe2000f8ec0ff */
[----:B-1----:R-:W-:-:S06]  /*0700*/  VIADD R11, R15, 0xffffffe ;  /* 0x0ffffffe0f0b7836 */ /* 0x002fcc0000000000 */
[----:B------:R-:W0:Y:S02]  /*0710*/  F2I.FTZ.U32.TRUNC.NTZ R11, R11 ;  /* 0x0000000b000b7305 */ /* 0x000e24000021f000 */
[----:B0-----:R-:W-:-:S05]  /*0720*/  IADD3 R17, PT, PT, RZ, -R11, RZ ;  /* 0x8000000bff117210 */ /* 0x001fca0007ffe0ff */
[----:B------:R-:W-:Y:S02]  /*0730*/  IMAD R13, R17, R12, RZ ;  /* 0x0000000c110d7224 */ /* 0x000fe400078e02ff */
[----:B------:R-:W-:Y:S02]  /*0740*/  IMAD.MOV R17, RZ, RZ, -R10 ;  /* 0x000000ffff117224 */ /* 0x000fe400078e0a0a */
[----:B------:R-:W-:-:S04]  /*0750*/  IMAD.MOV.U32 R10, RZ, RZ, RZ ;  /* 0x000000ffff0a7224 */ /* 0x000fc800078e00ff */
[----:B------:R-:W-:Y:S01]  /*0760*/  IMAD.HI.U32 R10, R11, R13, R10 ;  /* 0x0000000d0b0a7227 */ /* 0x000fe200078e000a */
[----:B------:R-:W-:-:S03]  /*0770*/  MOV R13, R17 ;  /* 0x00000011000d7202 */ /* 0x000fc60000000f00 */
[----:B------:R-:W-:-:S04]  /*0780*/  IMAD.MOV.U32 R11, RZ, RZ, R16 ;  /* 0x000000ffff0b7224 */ /* 0x000fc800078e0010 */
[----:B------:R-:W-:-:S04]  /*0790*/  IMAD.HI.U32 R10, R10, R11, RZ ;  /* 0x0000000b0a0a7227 */ /* 0x000fc800078e00ff */
[----:B------:R-:W-:-:S05]  /*07a0*/  IMAD R11, R10, R13, R11 ;  /* 0x0000000d0a0b7224 */ /* 0x000fca00078e020b */
[----:B------:R-:W-:-:S13]  /*07b0*/  ISETP.GT.U32.AND P3, PT, R12, R11, PT ;  /* 0x0000000b0c00720c */ /* 0x000fda0003f64070 */
[----:B------:R-:W-:Y:S02]  /*07c0*/  @!P3 IMAD.IADD R11, R11, 0x1, -R12 ;  /* 0x000000010b0bb824 */ /* 0x000fe400078e0a0c */
[----:B------:R-:W-:Y:S01]  /*07d0*/  @!P3 VIADD R10, R10, 0x1 ;  /* 0x000000010a0ab836 */ /* 0x000fe20000000000 */
[----:B------:R-:W-:Y:S02]  /*07e0*/  ISETP.NE.AND P3, PT, R9, RZ, PT ;  /* 0x000000ff0900720c */ /* 0x000fe40003f65270 */
[----:B------:R-:W-:-:S13]  /*07f0*/  ISETP.GE.U32.AND P0, PT, R11, R12, PT ;  /* 0x0000000c0b00720c */ /* 0x000fda0003f06070 */
[----:B------:R-:W-:-:S05]  /*0800*/  @P0 VIADD R10, R10, 0x1 ;  /* 0x000000010a0a0836 */ /* 0x000fca0000000000 */
[----:B------:R-:W-:Y:S02]  /*0810*/  @!P2 IADD3 R10, PT, PT, -R10, RZ, RZ ;  /* 0x000000ff0a0aa210 */ /* 0x000fe40007ffe1ff */
[----:B------:R-:W-:-:S04]  /*0820*/  @!P3 LOP3.LUT R10, RZ, R9, RZ, 0x33, !PT ;  /* 0x00000009ff0ab212 */ /* 0x000fc800078e33ff */
[----:B------:R-:W-:-:S04]  /*0830*/  VIADDMNMX R8, R8, 0xfffffffe, R10, PT ;  /* 0xfffffffe08087846 */ /* 0x000fc8000380010a */
[----:B------:R-:W-:-:S05]  /*0840*/  LEA R8, R8, UR4, 0x2 ;  /* 0x0000000408087c11 */ /* 0x000fca000f8e10ff */
[----:B------:R0:W-:Y:S02]  /*0850*/  ATOMS.POPC.INC.32 RZ, [R8+URZ] ;  /* 0x0000000008ff7f8c */ /* 0x0001e4000d8000ff */
.L_x_8:
[----:B------:R-:W-:Y:S05]  /*0860*/  BSYNC.RECONVERGENT B0 ;  /* 0x0000000000007941 */ /* 0x000fea0003800200 */
.L_x_7:
[----:B------:R-:W-:Y:S06]  /*0870*/  BAR.SYNC.DEFER_BLOCKING 0x0 ;  /* 0x0000000000007b1d */ /* 0x000fec0000010000 */
[----:B------:R-:W-:Y:S05]  /*0880*/  @P1 EXIT ;  /* 0x000000000000194d */ /* 0x000fea0003800000 */
[----:B------:R-:W1:Y:S01]  /*0890*/  I2F.U32.RP R13, R2 ;  /* 0x00000002000d7306 */ /* 0x000e620000209000 */
[C---:B------:R-:W-:Y:S01]  /*08a0*/  IMAD.IADD R11, R2.reuse, 0x1, R3 ;  /* 0x00000001020b7824 */ /* 0x040fe200078e0203 */
[----:B------:R-:W-:Y:S01]  /*08b0*/  ISETP.NE.U32.AND P2, PT, R2, RZ, PT ;  /* 0x000000ff0200720c */ /* 0x000fe20003f45070 */
[----:B------:R-:W-:Y:S01]  /*08c0*/  IMAD.MOV R15, RZ, RZ, -R2 ;  /* 0x000000ffff0f7224 */ /* 0x000fe200078e0a02 */
[----:B------:R-:W-:Y:S02]  /*08d0*/  BSSY.RECONVERGENT B0, `(.L_x_9) ;  /* 0x0000031000007945 */ /* 0x000fe40003800200 */
[----:B------:R-:W-:Y:S02]  /*08e0*/  ISETP.GE.U32.AND P0, PT, R11, R0, PT ;  /* 0x000000000b00720c */ /* 0x000fe40003f06070 */
[----:B------:R-:W-:Y:S02]  /*08f0*/  VIMNMX.U32 R10, PT, PT, R0, R11, !PT ;  /* 0x0000000b000a7248 */ /* 0x000fe40007fe0000 */
[----:B------:R-:W-:-:S04]  /*0900*/  SEL R12, RZ, 0x1, P0 ;  /* 0x00000001ff0c7807 */ /* 0x000fc80000000000 */
[----:B------:R-:W-:Y:S01]  /*0910*/  IADD3 R11, PT, PT, R10, -R11, -R12 ;  /* 0x8000000b0a0b7210 */ /* 0x000fe20007ffe80c */
[----:B-1----:R-:W0:Y:S02]  /*0920*/  MUFU.RCP R13, R13 ;  /* 0x0000000d000d7308 */ /* 0x002e240000001000 */
[----:B0-----:R-:W-:-:S06]  /*0930*/  VIADD R8, R13, 0xffffffe ;  /* 0x0ffffffe0d087836 */ /* 0x001fcc0000000000 */
[----:B------:R0:W1:Y:S02]  /*0940*/  F2I.FTZ.U32.TRUNC.NTZ R9, R8 ;  /* 0x0000000800097305 */ /* 0x000064000021f000 */
[----:B0-----:R-:W-:Y:S02]  /*0950*/  HFMA2 R8, -RZ, RZ, 0, 0 ;  /* 0x00000000ff087431 */ /* 0x001fe400000001ff */
[----:B-1----:R-:W-:-:S04]  /*0960*/  IMAD R15, R15, R9, RZ ;  /* 0x000000090f0f7224 */ /* 0x002fc800078e02ff */
[----:B------:R-:W-:-:S06]  /*0970*/  IMAD.HI.U32 R14, R9, R15, R8 ;  /* 0x0000000f090e7227 */ /* 0x000fcc00078e0008 */
[----:B------:R-:W-:-:S04]  /*0980*/  IMAD.HI.U32 R9, R14, R11, RZ ;  /* 0x0000000b0e097227 */ /* 0x000fc800078e00ff */
[----:B------:R-:W-:-:S04]  /*0990*/  IMAD.MOV R8, RZ, RZ, -R9 ;  /* 0x000000ffff087224 */ /* 0x000fc800078e0a09 */
[----:B------:R-:W-:-:S05]  /*09a0*/  IMAD R11, R2, R8, R11 ;  /* 0x00000008020b7224 */ /* 0x000fca00078e020b */
[----:B------:R-:W-:-:S13]  /*09b0*/  ISETP.GE.U32.AND P0, PT, R11, R2, PT ;  /* 0x000000020b00720c */ /* 0x000fda0003f06070 */
[----:B------:R-:W-:Y:S02]  /*09c0*/  @P0 IMAD.IADD R11, R11, 0x1, -R2 ;  /* 0x000000010b0b0824 */ /* 0x000fe400078e0a02 */
[----:B------:R-:W-:-:S03]  /*09d0*/  @P0 VIADD R9, R9, 0x1 ;  /* 0x0000000109090836 */ /* 0x000fc60000000000 */
[----:B------:R-:W-:-:S13]  /*09e0*/  ISETP.GE.U32.AND P1, PT, R11, R2, PT ;  /* 0x000000020b00720c */ /* 0x000fda0003f26070 */
[----:B------:R-:W-:Y:S02]  /*09f0*/  @P1 IADD3 R9, PT, PT, R9, 0x1, RZ ;  /* 0x0000000109091810 */ /* 0x000fe40007ffe0ff */
[----:B------:R-:W-:-:S05]  /*0a00*/  @!P2 LOP3.LUT R9, RZ, R2, RZ, 0x33, !PT ;  /* 0x00000002ff09a212 */ /* 0x000fca00078e33ff */
[----:B------:R-:W-:-:S05]  /*0a10*/  IMAD.IADD R9, R12, 0x1, R9 ;  /* 0x000000010c097824 */ /* 0x000fca00078e0209 */
[C---:B------:R-:W-:Y:S02]  /*0a20*/  LOP3.LUT R8, R9.reuse, 0x3, RZ, 0xc0, !PT ;  /* 0x0000000309087812 */ /* 0x040fe400078ec0ff */
[----:B------:R-:W-:Y:S02]  /*0a30*/  ISETP.GE.U32.AND P1, PT, R9, 0x3, PT ;  /* 0x000000030900780c */ /* 0x000fe40003f26070 */
[----:B------:R-:W-:-:S13]  /*0a40*/  ISETP.NE.AND P0, PT, R8, 0x3, PT ;  /* 0x000000030800780c */ /* 0x000fda0003f05270 */
[----:B------:R-:W-:Y:S05]  /*0a50*/  @!P0 BRA `(.L_x_10) ;  /* 0x0000000000608947 */ /* 0x000fea0003800000 */
[----:B------:R-:W0:Y:S01]  /*0a60*/  S2UR UR5, SR_CgaCtaId ;  /* 0x00000000000579c3 */ /* 0x000e220000008800 */
[----:B------:R-:W1:Y:S01]  /*0a70*/  LDCU.64 UR10, c[0x0][0x398] ;  /* 0x00007300ff0a77ac */ /* 0x000e620008000a00 */
[----:B------:R-:W-:Y:S01]  /*0a80*/  VIADD R10, R9, 0x1 ;  /* 0x00000001090a7836 */ /* 0x000fe20000000000 */
[----:B------:R-:W-:Y:S01]  /*0a90*/  MOV R5, RZ ;  /* 0x000000ff00057202 */ /* 0x000fe20000000f00 */
[----:B------:R-:W-:-:S03]  /*0aa0*/  UMOV UR4, 0x400 ;  /* 0x0000040000047882 */ /* 0x000fc60000000000 */
[----:B------:R-:W-:Y:S01]  /*0ab0*/  LOP3.LUT R10, R10, 0x3, RZ, 0xc0, !PT ;  /* 0x000000030a0a7812 */ /* 0x000fe200078ec0ff */
[----:B------:R-:W-:-:S04]  /*0ac0*/  IMAD.WIDE.U32 R8, R7, UR6, R4 ;  /* 0x0000000607087c25 */ /* 0x000fc8000f8e0004 */
[----:B------:R-:W-:Y:S02]  /*0ad0*/  IMAD R7, R10, R6, R7 ;  /* 0x000000060a077224 */ /* 0x000fe400078e0207 */
[----:B------:R-:W-:Y:S01]  /*0ae0*/  IMAD.MOV R10, RZ, RZ, -R10 ;  /* 0x000000ffff0a7224 */ /* 0x000fe200078e0a0a */
[----:B-1----:R-:W-:-:S04]  /*0af0*/  LEA R12, P0, R8, UR10, 0x2 ;  /* 0x0000000a080c7c11 */ /* 0x002fc8000f8010ff */
[----:B------:R-:W-:Y:S01]  /*0b00*/  LEA.HI.X R5, R8, UR11, R9, 0x2, P0 ;  /* 0x0000000b08057c11 */ /* 0x000fe200080f1409 */
[----:B0-----:R-:W-:-:S06]  /*0b10*/  ULEA UR4, UR5, UR4, 0x18 ;  /* 0x0000000405047291 */ /* 0x001fcc000f8ec0ff */
[----:B------:R-:W-:Y:S01]  /*0b20*/  LEA R11, R3, UR4, 0x2 ;  /* 0x00000004030b7c11 */ /* 0x000fe2000f8e10ff */
[----:B------:R-:W-:-:S07]  /*0b30*/  IMAD R3, R7, UR6, R4 ;  /* 0x0000000607037c24 */ /* 0x000fce000f8e0204 */
.L_x_11:
[----:B0-----:R0:W1:Y:S01]  /*0b40*/  LDS R9, [R11] ;  /* 0x000000000b097984 */ /* 0x0010620000000800 */
[----:B------:R-:W-:Y:S01]  /*0b50*/  VIADD R10, R10, 0x1 ;  /* 0x000000010a0a7836 */ /* 0x000fe20000000000 */
[----:B------:R-:W-:Y:S01]  /*0b60*/  MOV R7, R5 ;  /* 0x0000000500077202 */ /* 0x000fe20000000f00 */
[----:B------:R-:W-:-:S03]  /*0b70*/  IMAD.MOV.U32 R6, RZ, RZ, R12 ;  /* 0x000000ffff067224 */ /* 0x000fc600078e000c */
[----:B------:R-:W-:Y:S01]  /*0b80*/  ISETP.NE.AND P0, PT, R10, RZ, PT ;  /* 0x000000ff0a00720c */ /* 0x000fe20003f05270 */
[C---:B------:R-:W-:Y:S01]  /*0b90*/  IMAD.WIDE.U32 R4, R2.reuse, 0x4, R6 ;  /* 0x0000000402047825 */ /* 0x040fe200078e0006 */
[----:B0-----:R-:W-:-:S03]  /*0ba0*/  LEA R11, R2, R11, 0x2 ;  /* 0x0000000b020b7211 */ /* 0x001fc600078e10ff */
[----:B------:R-:W-:Y:S01]  /*0bb0*/  IMAD.MOV.U32 R12, RZ, RZ, R4 ;  /* 0x000000ffff0c7224 */ /* 0x000fe200078e0004 */
[----:B-1----:R0:W-:Y:S07]  /*0bc0*/  REDG.E.ADD.STRONG.GPU desc[UR8][R6.64], R9 ;  /* 0x000000090600798e */ /* 0x0021ee000c12e108 */
[----:B------:R-:W-:Y:S05]  /*0bd0*/  @P0 BRA `(.L_x_11) ;  /* 0xfffffffc00d80947 */ /* 0x000fea000383ffff */
.L_x_10:
[----:B------:R-:W-:Y:S05]  /*0be0*/  BSYNC.RECONVERGENT B0 ;  /* 0x0000000000007941 */ /* 0x000fea0003800200 */
.L_x_9:
[----:B------:R-:W-:Y:S05]  /*0bf0*/  @!P1 EXIT ;  /* 0x000000000000994d */ /* 0x000fea0003800000 */
[----:B------:R-:W1:Y:S01]  /*0c00*/  S2UR UR5, SR_CgaCtaId ;  /* 0x00000000000579c3 */ /* 0x000e620000008800 */
[----:B------:R-:W-:-:S07]  /*0c10*/  UMOV UR4, 0x400 ;  /* 0x0000040000047882 */ /* 0x000fce0000000000 */
[----:B------:R-:W2:Y:S01]  /*0c20*/  LDC.64 R4, c[0x0][0x398] ;  /* 0x0000e600ff047b82 */ /* 0x000ea20000000a00 */
[----:B-1----:R-:W-:-:S12]  /*0c30*/  ULEA UR4, UR5, UR4, 0x18 ;  /* 0x0000000405047291 */ /* 0x002fd8000f8ec0ff */
.L_x_12:
[C---:B----4-:R-:W-:Y:S01]  /*0c40*/  LEA R15, R3.reuse, UR4, 0x2 ;  /* 0x00000004030f7c11 */ /* 0x050fe2000f8e10ff */
[----:B0-----:R-:W-:Y:S02]  /*0c50*/  IMAD.IADD R9, R2, 0x1, R3 ;  /* 0x0000000102097824 */ /* 0x001fe400078e0203 */
[----:B--2---:R-:W-:-:S04]  /*0c60*/  IMAD.WIDE.U32 R6, R3, 0x4, R4 ;  /* 0x0000000403067825 */ /* 0x004fc800078e0004 */
[C---:B------:R-:W-:Y:S02]  /*0c70*/  IMAD R17, R2.reuse, 0x4, R15 ;  /* 0x0000000402117824 */ /* 0x040fe400078e020f */
[----:B------:R-:W0:Y:S01]  /*0c80*/  LDS R15, [R15] ;  /* 0x000000000f0f7984 */ /* 0x000e220000000800 */
[C---:B------:R-:W-:Y:S02]  /*0c90*/  IMAD.IADD R11, R2.reuse, 0x1, R9 ;  /* 0x00000001020b7824 */ /* 0x040fe400078e0209 */
[C---:B------:R-:W-:Y:S02]  /*0ca0*/  IMAD R19, R2.reuse, 0x4, R17 ;  /* 0x0000000402137824 */ /* 0x040fe400078e0211 */
[----:B------:R-:W1:Y:S01]  /*0cb0*/  LDS R17, [R17] ;  /* 0x0000000011117984 */ /* 0x000e620000000800 */
[C---:B------:R-:W-:Y:S01]  /*0cc0*/  IADD3 R21, PT, PT, R2.reuse, R11, RZ ;  /* 0x0000000b02157210 */ /* 0x040fe20007ffe0ff */
[----:B------:R-:W-:Y:S01]  /*0cd0*/  IMAD.WIDE.U32 R8, R9, 0x4, R4 ;  /* 0x0000000409087825 */ /* 0x000fe200078e0004 */
[----:B------:R-:W-:-:S02]  /*0ce0*/  LEA R14, R2, R19, 0x2 ;  /* 0x00000013020e7211 */ /* 0x000fc400078e10ff */
[----:B------:R-:W2:Y:S01]  /*0cf0*/  LDS R19, [R19] ;  /* 0x0000000013137984 */ /* 0x000ea20000000800 */
[----:B------:R-:W-:Y:S02]  /*0d00*/  IMAD.IADD R3, R2, 0x1, R21 ;  /* 0x0000000102037824 */ /* 0x000fe400078e0215 */
[--C-:B------:R-:W-:Y:S01]  /*0d10*/  IMAD.WIDE.U32 R10, R11, 0x4, R4.reuse ;  /* 0x000000040b0a7825 */ /* 0x100fe200078e0004 */
[----:B------:R-:W3:Y:S02]  /*0d20*/  LDS R23, [R14] ;  /* 0x000000000e177984 */ /* 0x000ee40000000800 */
[----:B------:R-:W-:Y:S01]  /*0d30*/  ISETP.GE.AND P0, PT, R3, R0, PT ;  /* 0x000000000300720c */ /* 0x000fe20003f06270 */
[----:B------:R-:W-:Y:S01]  /*0d40*/  IMAD.WIDE.U32 R12, R21, 0x4, R4 ;  /* 0x00000004150c7825 */ /* 0x000fe200078e0004 */
[----:B0-----:R4:W-:Y:S04]  /*0d50*/  REDG.E.ADD.STRONG.GPU desc[UR8][R6.64], R15 ;  /* 0x0000000f0600798e */ /* 0x0019e8000c12e108 */
[----:B-1----:R4:W-:Y:S04]  /*0d60*/  REDG.E.ADD.STRONG.GPU desc[UR8][R8.64], R17 ;  /* 0x000000110800798e */ /* 0x0029e8000c12e108 */
[----:B--2---:R4:W-:Y:S04]  /*0d70*/  REDG.E.ADD.STRONG.GPU desc[UR8][R10.64], R19 ;  /* 0x000000130a00798e */ /* 0x0049e8000c12e108 */
[----:B---3--:R4:W-:Y:S01]  /*0d80*/  REDG.E.ADD.STRONG.GPU desc[UR8][R12.64], R23 ;  /* 0x000000170c00798e */ /* 0x0089e2000c12e108 */
[----:B------:R-:W-:Y:S05]  /*0d90*/  @!P0 BRA `(.L_x_12) ;  /* 0xfffffffc00a88947 */ /* 0x000fea000383ffff */
[----:B------:R-:W-:Y:S05]  /*0da0*/  EXIT ;  /* 0x000000000000794d */ /* 0x000fea0003800000 */
.L_x_13:
        /* <DEDUP_REMOVED lines=13> */
.L_x_15:


//--------------------- .nv.shared._Z38nppiHistogramEven_8u_C1R_kernel_globalPKhiiiPiiii --------------------------
	.section	.nv.shared._Z38nppiHistogramEven_8u_C1R_kernel_globalPKhiiiPiiii,"aw",@nobits
	.sectionflags	@""
	.align	16
	.zero		1024


//--------------------- .nv.shared.reserved.0     --------------------------
	.section	.nv.shared.reserved.0,"aw",@nobits
	.weak		__nv_reservedSMEM_offset_0_alias
	.size		__nv_reservedSMEM_offset_0_alias, 0, 64
	.other		__nv_reservedSMEM_offset_0_alias,@"STO_CUDA_RESERVED_SHARED STV_DEFAULT"
__nv_reservedSMEM_offset_0_alias:
	.zero		0
	.zero		64


//--------------------- .nv.shared._Z38nppiHistogramEven_8u_C1R_kernel_sharedPKhiiiPiiii --------------------------
	.section	.nv.shared._Z38nppiHistogramEven_8u_C1R_kernel_sharedPKhiiiPiiii,"aw",@nobits
	.sectionflags	@""
	.align	16
	.zero		1024


//--------------------- .nv.constant0._Z38nppiHistogramEven_8u_C1R_kernel_globalPKhiiiPiiii --------------------------
	.section	.nv.constant0._Z38nppiHistogramEven_8u_C1R_kernel_globalPKhiiiPiiii,"a",@progbits
	.sectionflags	@""
	.align	4
.nv.constant0._Z38nppiHistogramEven_8u_C1R_kernel_globalPKhiiiPiiii:
	.zero		940


//--------------------- .nv.constant0._Z38nppiHistogramEven_8u_C1R_kernel_sharedPKhiiiPiiii --------------------------
	.section	.nv.constant0._Z38nppiHistogramEven_8u_C1R_kernel_sharedPKhiiiPiiii,"a",@progbits
	.sectionflags	@""
	.align	4
.nv.constant0._Z38nppiHistogramEven_8u_C1R_kernel_sharedPKhiiiPiiii:
	.zero		940


//--------------------- SYMBOLS --------------------------

	.type		.nv.reservedSmem.offset0,@object
	.size		.nv.reservedSmem.offset0,0x4
	.type		.nv.reservedSmem.cap,@object
	.size		.nv.reservedSmem.cap,0x4
